	.headerflags	@"EF_CUDA_TEXMODE_UNIFIED EF_CUDA_64BIT_ADDRESS EF_CUDA_ACCELERATORS EF_CUDA_SM90 EF_CUDA_VIRTUAL_SM(EF_CUDA_SM90)"
	.elftype	@"ET_EXEC"


//--------------------- .nv.info                  --------------------------
	.section	.nv.info,"",@"SHT_CUDA_INFO"
	.align	4


	//----- nvinfo : EIATTR_REGCOUNT
	.align		4
        /*0000*/ 	.byte	0x04, 0x2f
        /*0002*/ 	.short	(.L_1 - .L_0)
	.align		4
.L_0:
        /*0004*/ 	.word	index@(triton_poi_fused_mul_sigmoid_2)
        /*0008*/ 	.word	0x0000000c


	//----- nvinfo : EIATTR_MIN_STACK_SIZE
	.align		4
.L_1:
        /*000c*/ 	.byte	0x04, 0x12
        /*000e*/ 	.short	(.L_3 - .L_2)
	.align		4
.L_2:
        /*0010*/ 	.word	index@(triton_poi_fused_mul_sigmoid_2)
        /*0014*/ 	.word	0x00000000


	//----- nvinfo : EIATTR_FRAME_SIZE
	.align		4
.L_3:
        /*0018*/ 	.byte	0x04, 0x11
        /*001a*/ 	.short	(.L_5 - .L_4)
	.align		4
.L_4:
        /*001c*/ 	.word	index@(triton_poi_fused_mul_sigmoid_2)
        /*0020*/ 	.word	0x00000000


	//----- nvinfo : EIATTR_MIN_STACK_SIZE
	.align		4
.L_5:
        /*0024*/ 	.byte	0x04, 0x12
        /*0026*/ 	.short	(.L_7 - .L_6)
	.align		4
.L_6:
        /*0028*/ 	.word	index@(triton_poi_fused_mul_sigmoid_2)
        /*002c*/ 	.word	0x00000000
.L_7:


//--------------------- .nv.info.triton_poi_fused_mul_sigmoid_2 --------------------------
	.section	.nv.info.triton_poi_fused_mul_sigmoid_2,"",@"SHT_CUDA_INFO"
	.sectionflags	@""
	.align	4


	//----- nvinfo : EIATTR_CUDA_API_VERSION
	.align		4
        /*0000*/ 	.byte	0x04, 0x37
        /*0002*/ 	.short	(.L_9 - .L_8)
.L_8:
        /*0004*/ 	.word	0x0000007c


	//----- nvinfo : EIATTR_KPARAM_INFO
	.align		4
.L_9:
        /*0008*/ 	.byte	0x04, 0x17
        /*000a*/ 	.short	(.L_11 - .L_10)
.L_10:
        /*000c*/ 	.word	0x00000000
        /*0010*/ 	.short	0x0003
        /*0012*/ 	.short	0x0018
        /*0014*/ 	.byte	0x00, 0xf0, 0x11, 0x00


	//----- nvinfo : EIATTR_KPARAM_INFO
	.align		4
.L_11:
        /*0018*/ 	.byte	0x04, 0x17
        /*001a*/ 	.short	(.L_13 - .L_12)
.L_12:
        /*001c*/ 	.word	0x00000000
        /*0020*/ 	.short	0x0002
        /*0022*/ 	.short	0x0010
        /*0024*/ 	.byte	0x00, 0xf4, 0x21, 0x00


	//----- nvinfo : EIATTR_KPARAM_INFO
	.align		4
.L_13:
        /*0028*/ 	.byte	0x04, 0x17
        /*002a*/ 	.short	(.L_15 - .L_14)
.L_14:
        /*002c*/ 	.word	0x00000000
        /*0030*/ 	.short	0x0001
        /*0032*/ 	.short	0x0008
        /*0034*/ 	.byte	0x00, 0xf4, 0x21, 0x00


	//----- nvinfo : EIATTR_KPARAM_INFO
	.align		4
.L_15:
        /*0038*/ 	.byte	0x04, 0x17
        /*003a*/ 	.short	(.L_17 - .L_16)
.L_16:
        /*003c*/ 	.word	0x00000000
        /*0040*/ 	.short	0x0000
        /*0042*/ 	.short	0x0000
        /*0044*/ 	.byte	0x00, 0xf4, 0x21, 0x00


	//----- nvinfo : EIATTR_SPARSE_MMA_MASK
	.align		4
.L_17:
        /*0048*/ 	.byte	0x03, 0x50
        /*004a*/ 	.short	0x0000


	//----- nvinfo : EIATTR_MAXREG_COUNT
	.align		4
        /*004c*/ 	.byte	0x03, 0x1b
        /*004e*/ 	.short	0x00ff


	//----- nvinfo : EIATTR_EXIT_INSTR_OFFSETS
	.align		4
        /*0050*/ 	.byte	0x04, 0x1c
        /*0052*/ 	.short	(.L_19 - .L_18)


	//   ....[0]....
.L_18:
        /*0054*/ 	.word	0x00000320


	//   ....[1]....
        /*0058*/ 	.word	0x00000340


	//----- nvinfo : EIATTR_REQNTID
	.align		4
.L_19:
        /*005c*/ 	.byte	0x04, 0x10
        /*005e*/ 	.short	(.L_21 - .L_20)
.L_20:
        /*0060*/ 	.word	0x00000080
        /*0064*/ 	.word	0x00000001
        /*0068*/ 	.word	0x00000001


	//----- nvinfo : EIATTR_CBANK_PARAM_SIZE
	.align		4
.L_21:
        /*006c*/ 	.byte	0x03, 0x19
        /*006e*/ 	.short	0x001c


	//----- nvinfo : EIATTR_PARAM_CBANK
	.align		4
        /*0070*/ 	.byte	0x04, 0x0a
        /*0072*/ 	.short	(.L_23 - .L_22)
	.align		4
.L_22:
        /*0074*/ 	.word	index@(.nv.constant0.triton_poi_fused_mul_sigmoid_2)
        /*0078*/ 	.short	0x0210
        /*007a*/ 	.short	0x001c


	//----- nvinfo : EIATTR_SW_WAR
	.align		4
.L_23:
        /*007c*/ 	.byte	0x04, 0x36
        /*007e*/ 	.short	(.L_25 - .L_24)
.L_24:
        /*0080*/ 	.word	0x00000008
.L_25:


//--------------------- .nv.callgraph             --------------------------
	.section	.nv.callgraph,"",@"SHT_CUDA_CALLGRAPH"
	.align	4
	.sectionentsize	8
	.align		4
        /*0000*/ 	.word	0x00000000
	.align		4
        /*0004*/ 	.word	0xffffffff
	.align		4
        /*0008*/ 	.word	0x00000000
	.align		4
        /*000c*/ 	.word	0xfffffffe
	.align		4
        /*0010*/ 	.word	0x00000000
	.align		4
        /*0014*/ 	.word	0xfffffffd
	.align		4
        /*0018*/ 	.word	0x00000000
	.align		4
        /*001c*/ 	.word	0xfffffffc


//--------------------- .text.triton_poi_fused_mul_sigmoid_2 --------------------------
	.section	.text.triton_poi_fused_mul_sigmoid_2,"ax",@progbits
	.align	128
        .global         triton_poi_fused_mul_sigmoid_2
        .type           triton_poi_fused_mul_sigmoid_2,@function
        .size           triton_poi_fused_mul_sigmoid_2,(.L_x_1 - triton_poi_fused_mul_sigmoid_2)
        .other          triton_poi_fused_mul_sigmoid_2,@"STO_CUDA_ENTRY STV_DEFAULT"
triton_poi_fused_mul_sigmoid_2:
.text.triton_poi_fused_mul_sigmoid_2:
[----:B------:R-:W0:Y:S02]  /*0000*/  LDC R1, c[0x0][0x28] ;  /* 0x00000a00ff017b82 */ /* 0x000e240000000800 */
[----:B------:R-:W1:Y:S01]  /*0010*/  S2R R0, SR_TID.X ;  /* 0x0000000000007919 */ /* 0x000e620000002100 */
[----:B------:R-:W2:Y:S01]  /*0020*/  LDC.64 R4, c[0x0][0x210] ;  /* 0x00008400ff047b82 */ /* 0x000ea20000000a00 */
[----:B------:R-:W-:Y:S01]  /*0030*/  CS2R R8, SRZ ;  /* 0x0000000000087805 */ /* 0x000fe2000001ff00 */
[----:B------:R-:W-:Y:S01]  /*0040*/  ULDC.64 UR4, c[0x0][0x208] ;  /* 0x0000820000047ab9 */ /* 0x000fe20000000a00 */
[----:B------:R-:W3:Y:S01]  /*0050*/  S2R R7, SR_CTAID.X ;  /* 0x0000000000077919 */ /* 0x000ee20000002500 */
[----:B-1----:R-:W-:Y:S02]  /*0060*/  SHF.L.U32 R0, R0, 0x1, RZ ;  /* 0x0000000100007819 */ /* 0x002fe400000006ff */
[----:B---3--:R-:W-:Y:S02]  /*0070*/  SHF.R.S32.HI R3, RZ, 0x17, R7 ;  /* 0x00000017ff037819 */ /* 0x008fe40000011407 */
[----:B------:R-:W-:Y:S02]  /*0080*/  LOP3.LUT R0, R0, 0xfe, RZ, 0xc0, !PT ;  /* 0x000000fe00007812 */ /* 0x000fe400078ec0ff */
[----:B------:R-:W-:-:S02]  /*0090*/  SGXT R3, R3, 0x1 ;  /* 0x000000010303781a */ /* 0x000fc40000000200 */
[----:B------:R-:W-:Y:S02]  /*00a0*/  LEA R0, R7, R0, 0x8 ;  /* 0x0000000007007211 */ /* 0x000fe400078e40ff */
[----:B------:R-:W1:Y:S02]  /*00b0*/  LDC.64 R6, c[0x0][0x218] ;  /* 0x00008600ff067b82 */ /* 0x000e640000000a00 */
[----:B------:R-:W-:Y:S02]  /*00c0*/  LEA.HI R3, R3, R0, RZ, 0x4 ;  /* 0x0000000003037211 */ /* 0x000fe400078f20ff */
[----:B------:R-:W-:Y:S02]  /*00d0*/  ISETP.GE.AND P0, PT, R0, 0x100, PT ;  /* 0x000001000000780c */ /* 0x000fe40003f06270 */
[----:B------:R-:W-:-:S05]  /*00e0*/  SHF.R.S32.HI R3, RZ, 0x4, R3 ;  /* 0x00000004ff037819 */ /* 0x000fca0000011403 */
[----:B--2---:R-:W-:-:S06]  /*00f0*/  IMAD.WIDE R4, R3, 0x4, R4 ;  /* 0x0000000403047825 */ /* 0x004fcc00078e0204 */
[----:B------:R-:W2:Y:S04]  /*0100*/  @!P0 LDG.E.EL R8, desc[UR4][R4.64] ;  /* 0x0000000404088981 */ /* 0x000ea8000c2e1900 */
[----:B------:R-:W3:Y:S01]  /*0110*/  @!P0 LDG.E.EL R9, desc[UR4][R4.64] ;  /* 0x0000000404098981 */ /* 0x000ee2000c2e1900 */
[----:B------:R-:W-:Y:S01]  /*0120*/  CS2R R2, SRZ ;  /* 0x0000000000027805 */ /* 0x000fe2000001ff00 */
[----:B-1----:R-:W-:-:S05]  /*0130*/  IMAD.WIDE R6, R0, 0x4, R6 ;  /* 0x0000000400067825 */ /* 0x002fca00078e0206 */
[----:B------:R1:W4:Y:S01]  /*0140*/  @!P0 LDG.E.64 R2, desc[UR4][R6.64] ;  /* 0x0000000406028981 */ /* 0x000322000c1e1b00 */
[----:B--2---:R-:W-:Y:S01]  /*0150*/  FADD R8, RZ, -R8 ;  /* 0x80000008ff087221 */ /* 0x004fe20000000000 */
[----:B---3--:R-:W-:-:S03]  /*0160*/  FADD R9, RZ, -R9 ;  /* 0x80000009ff097221 */ /* 0x008fc60000000000 */
[----:B------:R-:W-:Y:S01]  /*0170*/  FMUL R8, R8, 1.4426950216293334961 ;  /* 0x3fb8aa3b08087820 */ /* 0x000fe20000400000 */
[----:B------:R-:W-:-:S04]  /*0180*/  FMUL R9, R9, 1.4426950216293334961 ;  /* 0x3fb8aa3b09097820 */ /* 0x000fc80000400000 */
[----:B------:R-:W-:Y:S02]  /*0190*/  FSETP.GEU.AND P1, PT, R8, -126, PT ;  /* 0xc2fc00000800780b */ /* 0x000fe40003f2e000 */
[----:B------:R-:W-:-:S11]  /*01a0*/  FSETP.GEU.AND P2, PT, R9, -126, PT ;  /* 0xc2fc00000900780b */ /* 0x000fd60003f4e000 */
[----:B------:R-:W-:Y:S02]  /*01b0*/  @!P1 FMUL R8, R8, 0.5 ;  /* 0x3f00000008089820 */ /* 0x000fe40000400000 */
[----:B------:R-:W-:Y:S02]  /*01c0*/  @!P2 FMUL R9, R9, 0.5 ;  /* 0x3f0000000909a820 */ /* 0x000fe40000400000 */
[----:B------:R2:W3:Y:S08]  /*01d0*/  MUFU.EX2 R4, R8 ;  /* 0x0000000800047308 */ /* 0x0004f00000000800 */
[----:B------:R-:W5:Y:S01]  /*01e0*/  MUFU.EX2 R5, R9 ;  /* 0x0000000900057308 */ /* 0x000f620000000800 */
[----:B--2---:R-:W-:Y:S01]  /*01f0*/  HFMA2.MMA R8, -RZ, RZ, 1.625, 0 ;  /* 0x3e800000ff087435 */ /* 0x004fe200000001ff */
[----:B---3--:R-:W-:-:S04]  /*0200*/  @!P1 FMUL R4, R4, R4 ;  /* 0x0000000404049220 */ /* 0x008fc80000400000 */
[----:B-1----:R-:W-:Y:S01]  /*0210*/  FADD R6, R4, 1 ;  /* 0x3f80000004067421 */ /* 0x002fe20000000000 */
[----:B-----5:R-:W-:-:S04]  /*0220*/  @!P2 FMUL R5, R5, R5 ;  /* 0x000000050505a220 */ /* 0x020fc80000400000 */
[----:B------:R-:W-:Y:S01]  /*0230*/  FSETP.GT.AND P1, PT, R6, 8.50705917302346158658e+37, PT ;  /* 0x7e8000000600780b */ /* 0x000fe20003f24000 */
[----:B------:R-:W-:-:S03]  /*0240*/  FADD R7, R5, 1 ;  /* 0x3f80000005077421 */ /* 0x000fc60000000000 */
[----:B------:R-:W-:Y:S01]  /*0250*/  FSEL R9, R8, 1, P1 ;  /* 0x3f80000008097808 */ /* 0x000fe20000800000 */
[----:B------:R-:W1:Y:S01]  /*0260*/  LDC.64 R4, c[0x0][0x220] ;  /* 0x00008800ff047b82 */ /* 0x000e620000000a00 */
[----:B------:R-:W-:-:S04]  /*0270*/  FSETP.GT.AND P2, PT, R7, 8.50705917302346158658e+37, PT ;  /* 0x7e8000000700780b */ /* 0x000fc80003f44000 */
[----:B------:R-:W-:-:S03]  /*0280*/  FSEL R8, R8, 1, P2 ;  /* 0x3f80000008087808 */ /* 0x000fc60001000000 */
[----:B------:R-:W-:-:S06]  /*0290*/  @P1 FMUL R6, R6, 0.25 ;  /* 0x3e80000006061820 */ /* 0x000fcc0000400000 */
[----:B------:R-:W2:Y:S01]  /*02a0*/  MUFU.RCP R6, R6 ;  /* 0x0000000600067308 */ /* 0x000ea20000001000 */
[----:B------:R-:W-:-:S07]  /*02b0*/  @P2 FMUL R7, R7, 0.25 ;  /* 0x3e80000007072820 */ /* 0x000fce0000400000 */
[----:B------:R-:W3:Y:S01]  /*02c0*/  MUFU.RCP R7, R7 ;  /* 0x0000000700077308 */ /* 0x000ee20000001000 */
[----:B-1----:R-:W-:-:S04]  /*02d0*/  IMAD.WIDE R4, R0, 0x4, R4 ;  /* 0x0000000400047825 */ /* 0x002fc800078e0204 */
[----:B--2---:R-:W-:-:S04]  /*02e0*/  FMUL R9, R6, R9 ;  /* 0x0000000906097220 */ /* 0x004fc80000400000 */
[----:B----4-:R-:W-:Y:S01]  /*02f0*/  FMUL R2, R9, R2 ;  /* 0x0000000209027220 */ /* 0x010fe20000400000 */
[----:B---3--:R-:W-:-:S04]  /*0300*/  FMUL R8, R7, R8 ;  /* 0x0000000807087220 */ /* 0x008fc80000400000 */
[----:B------:R-:W-:Y:S01]  /*0310*/  FMUL R3, R8, R3 ;  /* 0x0000000308037220 */ /* 0x000fe20000400000 */
[----:B------:R-:W-:Y:S06]  /*0320*/  @P0 EXIT ;  /* 0x000000000000094d */ /* 0x000fec0003800000 */
[----:B------:R-:W-:Y:S01]  /*0330*/  STG.E.64 desc[UR4][R4.64], R2 ;  /* 0x0000000204007986 */ /* 0x000fe2000c101b04 */
[----:B------:R-:W-:Y:S05]  /*0340*/  EXIT ;  /* 0x000000000000794d */ /* 0x000fea0003800000 */
.L_x_0:
[----:B------:R-:W-:-:S00]  /*0350*/  BRA `(.L_x_0) ;  /* 0xfffffffc00fc7947 */ /* 0x000fc0000383ffff */
[----:B------:R-:W-:-:S00]  /*0360*/  NOP ;  /* 0x0000000000007918 */ /* 0x000fc00000000000 */
        /* <DEDUP_REMOVED lines=9> */
.L_x_1:


//--------------------- .nv.constant0.triton_poi_fused_mul_sigmoid_2 --------------------------
	.section	.nv.constant0.triton_poi_fused_mul_sigmoid_2,"a",@progbits
	.sectionflags	@""
	.align	4
.nv.constant0.triton_poi_fused_mul_sigmoid_2:
	.zero		556
